//
// Generated by NVIDIA NVVM Compiler
//
// Compiler Build ID: CL-36424714
// Cuda compilation tools, release 13.0, V13.0.88
// Based on NVVM 20.0.0
//

.version 9.0
.target sm_100
.address_size 64

	// .globl	_Z4add1Pi

.visible .entry _Z4add1Pi(
	.param .u64 .ptr .align 1 _Z4add1Pi_param_0
)
{
	.reg .b32 	%r<2>;
	.reg .b64 	%rd<3>;

	ld.param.u64 	%rd1, [_Z4add1Pi_param_0];
	cvta.to.global.u64 	%rd2, %rd1;
	atom.global.add.u32 	%r1, [%rd2], 1;
	ret;

}


// ===== COMPILED SASS (sm_100) =====

	.target	sm_100

	.elftype	@"ET_EXEC"


//--------------------- .note.nv.tkinfo           --------------------------
	.section	.note.nv.tkinfo,"",@"SHT_NOTE"
	.sectionflags	@"SHF_NOTE_NV_TKINFO"
	.tkinfo
        /*0018*/ 	.word	0x00000002
        /*0030*/ 	.string	""
        /*0030*/ 	.string	"ptxas"
        /*0030*/ 	.string	"Cuda compilation tools, release 13.0, V13.0.88"
        /*0030*/ 	.string	"Build cuda_13.0.r13.0/compiler.36424714_0"
        /*0030*/ 	.string	"-arch sm_100 -m 64 "



//--------------------- .note.nv.cuinfo           --------------------------
	.section	.note.nv.cuinfo,"",@"SHT_NOTE"
	.sectionflags	@"SHF_NOTE_NV_CUINFO"
        /*0018*/ 	.short	0x0002
        /*001a*/ 	.short	0x0064
        /*001c*/ 	.short	0x0082
	.zero		2


//--------------------- .nv.info                  --------------------------
	.section	.nv.info,"",@"SHT_CUDA_INFO"
	.align	4


	//----- nvinfo : EIATTR_REGCOUNT
	.align		4
        /*0000*/ 	.byte	0x04, 0x2f
        /*0002*/ 	.short	(.L_1 - .L_0)
	.align		4
.L_0:
        /*0004*/ 	.word	index@(_Z4add1Pi)
        /*0008*/ 	.word	0x00000008


	//----- nvinfo : EIATTR_FRAME_SIZE
	.align		4
.L_1:
        /*000c*/ 	.byte	0x04, 0x11
        /*000e*/ 	.short	(.L_3 - .L_2)
	.align		4
.L_2:
        /*0010*/ 	.word	index@(_Z4add1Pi)
        /*0014*/ 	.word	0x00000000


	//----- nvinfo : EIATTR_MIN_STACK_SIZE
	.align		4
.L_3:
        /*0018*/ 	.byte	0x04, 0x12
        /*001a*/ 	.short	(.L_5 - .L_4)
	.align		4
.L_4:
        /*001c*/ 	.word	index@(_Z4add1Pi)
        /*0020*/ 	.word	0x00000000
.L_5:


//--------------------- .nv.compat                --------------------------
	.section	.nv.compat,"",@"SHT_CUDA_COMPAT_INFO"
	.align	4
        /*0000*/ 	.byte	0x02, 0x09, 0x00, 0x00, 0x02, 0x02, 0x01, 0x00, 0x02, 0x05, 0x05, 0x00, 0x03, 0x07, 0x01, 0x01
        /*0010*/ 	.byte	0x02, 0x03, 0x00, 0x00, 0x02, 0x06, 0x01, 0x00, 0x04, 0x0b, 0x08, 0x00, 0x09, 0x00, 0x00, 0x00
        /*0020*/ 	.byte	0x00, 0x00, 0x00, 0x00


//--------------------- .nv.info._Z4add1Pi        --------------------------
	.section	.nv.info._Z4add1Pi,"",@"SHT_CUDA_INFO"
	.sectionflags	@""
	.align	4


	//----- nvinfo : EIATTR_CUDA_API_VERSION
	.align		4
        /*0000*/ 	.byte	0x04, 0x37
        /*0002*/ 	.short	(.L_7 - .L_6)
.L_6:
        /*0004*/ 	.word	0x00000082


	//----- nvinfo : EIATTR_KPARAM_INFO
	.align		4
.L_7:
        /*0008*/ 	.byte	0x04, 0x17
        /*000a*/ 	.short	(.L_9 - .L_8)
.L_8:
        /*000c*/ 	.word	0x00000000
        /*0010*/ 	.short	0x0000
        /*0012*/ 	.short	0x0000
        /*0014*/ 	.byte	0x00, 0xf5, 0x21, 0x00


	//----- nvinfo : EIATTR_SPARSE_MMA_MASK
	.align		4
.L_9:
        /*0018*/ 	.byte	0x03, 0x50
        /*001a*/ 	.short	0x0000


	//----- nvinfo : EIATTR_MAXREG_COUNT
	.align		4
        /*001c*/ 	.byte	0x03, 0x1b
        /*001e*/ 	.short	0x00ff


	//----- nvinfo : EIATTR_MERCURY_ISA_VERSION
	.align		4
        /*0020*/ 	.byte	0x03, 0x5f
        /*0022*/ 	.short	0x0101


	//----- nvinfo : EIATTR_INT_WARP_WIDE_INSTR_OFFSETS
	.align		4
        /*0024*/ 	.byte	0x04, 0x31
        /*0026*/ 	.short	(.L_11 - .L_10)


	//   ....[0]....
.L_10:
        /*0028*/ 	.word	0x00000030


	//----- nvinfo : EIATTR_VRC_CTA_INIT_COUNT
	.align		4
.L_11:
        /*002c*/ 	.byte	0x02, 0x4a
	.zero		1
	.zero		1


	//----- nvinfo : EIATTR_EXIT_INSTR_OFFSETS
	.align		4
        /*0030*/ 	.byte	0x04, 0x1c
        /*0032*/ 	.short	(.L_13 - .L_12)


	//   ....[0]....
.L_12:
        /*0034*/ 	.word	0x00000090


	//----- nvinfo : EIATTR_CBANK_PARAM_SIZE
	.align		4
.L_13:
        /*0038*/ 	.byte	0x03, 0x19
        /*003a*/ 	.short	0x0008


	//----- nvinfo : EIATTR_PARAM_CBANK
	.align		4
        /*003c*/ 	.byte	0x04, 0x0a
        /*003e*/ 	.short	(.L_15 - .L_14)
	.align		4
.L_14:
        /*0040*/ 	.word	index@(.nv.constant0._Z4add1Pi)
        /*0044*/ 	.short	0x0380
        /*0046*/ 	.short	0x0008


	//----- nvinfo : EIATTR_SW_WAR
	.align		4
.L_15:
        /*0048*/ 	.byte	0x04, 0x36
        /*004a*/ 	.short	(.L_17 - .L_16)
.L_16:
        /*004c*/ 	.word	0x00000008
.L_17:


//--------------------- .nv.callgraph             --------------------------
	.section	.nv.callgraph,"",@"SHT_CUDA_CALLGRAPH"
	.align	4
	.sectionentsize	8
	.align		4
        /*0000*/ 	.word	0x00000000
	.align		4
        /*0004*/ 	.word	0xffffffff
	.align		4
        /*0008*/ 	.word	0x00000000
	.align		4
        /*000c*/ 	.word	0xfffffffe
	.align		4
        /*0010*/ 	.word	0x00000000
	.align		4
        /*0014*/ 	.word	0xfffffffd
	.align		4
        /*0018*/ 	.word	0x00000000
	.align		4
        /*001c*/ 	.word	0xfffffffc


//--------------------- .text._Z4add1Pi           --------------------------
	.section	.text._Z4add1Pi,"ax",@progbits
	.align	128
        .global         _Z4add1Pi
        .type           _Z4add1Pi,@function
        .size           _Z4add1Pi,(.L_x_1 - _Z4add1Pi)
        .other          _Z4add1Pi,@"STO_CUDA_ENTRY STV_DEFAULT"
_Z4add1Pi:
.text._Z4add1Pi:
[----:B------:R-:W-:Y:S01]  /*0000*/  LDC R1, c[0x0][0x37c] ;  /* 0x0000df00ff017b82 */ /* 0x000fe20000000800 */
[----:B------:R-:W0:Y:S07]  /*0010*/  S2R R0, SR_LANEID ;  /* 0x0000000000007919 */ /* 0x000e2e0000000000 */
[----:B------:R-:W1:Y:S01]  /*0020*/  LDC.64 R2, c[0x0][0x380] ;  /* 0x0000e000ff027b82 */ /* 0x000e620000000a00 */
[----:B------:R-:W-:Y:S01]  /*0030*/  VOTEU.ANY UR6, UPT, PT ;  /* 0x0000000000067886 */ /* 0x000fe200038e0100 */
[----:B------:R-:W1:Y:S01]  /*0040*/  LDCU.64 UR4, c[0x0][0x358] ;  /* 0x00006b00ff0477ac */ /* 0x000e620008000a00 */
[----:B------:R-:W1:Y:S01]  /*0050*/  POPC R5, UR6 ;  /* 0x0000000600057d09 */ /* 0x000e620008000000 */
[----:B------:R-:W-:-:S06]  /*0060*/  UFLO.U32 UR7, UR6 ;  /* 0x00000006000772bd */ /* 0x000fcc00080e0000 */
[----:B0-----:R-:W-:-:S13]  /*0070*/  ISETP.EQ.U32.AND P0, PT, R0, UR7, PT ;  /* 0x0000000700007c0c */ /* 0x001fda000bf02070 */
[----:B-1----:R-:W-:Y:S01]  /*0080*/  @P0 REDG.E.ADD.STRONG.GPU desc[UR4][R2.64], R5 ;  /* 0x000000050200098e */ /* 0x002fe2000c12e104 */
[----:B------:R-:W-:Y:S05]  /*0090*/  EXIT ;  /* 0x000000000000794d */ /* 0x000fea0003800000 */
.L_x_0:
[----:B------:R-:W-:-:S00]  /*00a0*/  BRA `(.L_x_0) ;  /* 0xfffffffc00fc7947 */ /* 0x000fc0000383ffff */
[----:B------:R-:W-:-:S00]  /*00b0*/  NOP ;  /* 0x0000000000007918 */ /* 0x000fc00000000000 */
        /* <DEDUP_REMOVED lines=12> */
.L_x_1:


//--------------------- .nv.shared.reserved.0     --------------------------
	.section	.nv.shared.reserved.0,"aw",@nobits
	.weak		__nv_reservedSMEM_offset_0_alias
	.size		__nv_reservedSMEM_offset_0_alias, 0, 64
	.other		__nv_reservedSMEM_offset_0_alias,@"STO_CUDA_RESERVED_SHARED STV_DEFAULT"
__nv_reservedSMEM_offset_0_alias:
	.zero		0
	.zero		64


//--------------------- .nv.constant0._Z4add1Pi   --------------------------
	.section	.nv.constant0._Z4add1Pi,"a",@progbits
	.sectionflags	@""
	.align	4
.nv.constant0._Z4add1Pi:
	.zero		904


//--------------------- SYMBOLS --------------------------

	.type		.nv.reservedSmem.offset0,@object
	.size		.nv.reservedSmem.offset0,0x4
